//
// Generated by NVIDIA NVVM Compiler
//
// Compiler Build ID: CL-36424714
// Cuda compilation tools, release 13.0, V13.0.88
// Based on NVVM 20.0.0
//

.version 9.0
.target sm_100
.address_size 64

	// .globl	_Z19parallel_merge_pathPiS_S_ii

.visible .entry _Z19parallel_merge_pathPiS_S_ii(
	.param .u64 .ptr .align 1 _Z19parallel_merge_pathPiS_S_ii_param_0,
	.param .u64 .ptr .align 1 _Z19parallel_merge_pathPiS_S_ii_param_1,
	.param .u64 .ptr .align 1 _Z19parallel_merge_pathPiS_S_ii_param_2,
	.param .u32 _Z19parallel_merge_pathPiS_S_ii_param_3,
	.param .u32 _Z19parallel_merge_pathPiS_S_ii_param_4
)
{
	.reg .pred 	%p<16>;
	.reg .b32 	%r<39>;
	.reg .b64 	%rd<17>;

	ld.param.u64 	%rd6, [_Z19parallel_merge_pathPiS_S_ii_param_0];
	ld.param.u64 	%rd7, [_Z19parallel_merge_pathPiS_S_ii_param_1];
	ld.param.u64 	%rd8, [_Z19parallel_merge_pathPiS_S_ii_param_2];
	ld.param.u32 	%r18, [_Z19parallel_merge_pathPiS_S_ii_param_3];
	ld.param.u32 	%r19, [_Z19parallel_merge_pathPiS_S_ii_param_4];
	cvta.to.global.u64 	%rd1, %rd8;
	cvta.to.global.u64 	%rd2, %rd7;
	cvta.to.global.u64 	%rd3, %rd6;
	mov.u32 	%r20, %tid.x;
	mov.u32 	%r21, %ctaid.x;
	mov.u32 	%r22, %ntid.x;
	mad.lo.s32 	%r1, %r21, %r22, %r20;
	setp.gt.s32 	%p1, %r1, %r18;
	sub.s32 	%r23, %r1, %r18;
	min.s32 	%r34, %r1, %r18;
	selp.b32 	%r35, %r23, 0, %p1;
	mov.u32 	%r36, %r35;
$L__BB0_1:
	sub.s32 	%r24, %r34, %r36;
	abs.s32 	%r25, %r24;
	shr.u32 	%r26, %r25, 31;
	add.s32 	%r27, %r25, %r26;
	shr.s32 	%r28, %r27, 1;
	sub.s32 	%r7, %r34, %r28;
	add.s32 	%r8, %r28, %r35;
	setp.lt.s32 	%p2, %r7, 0;
	setp.gt.s32 	%p3, %r8, %r19;
	or.pred  	%p4, %p2, %p3;
	@%p4 bra 	$L__BB0_15;
	setp.eq.s32 	%p5, %r7, %r18;
	setp.eq.s32 	%p6, %r8, 0;
	or.pred  	%p7, %p5, %p6;
	mul.wide.u32 	%rd9, %r7, 4;
	add.s64 	%rd4, %rd3, %rd9;
	mul.wide.s32 	%rd10, %r8, 4;
	add.s64 	%rd5, %rd2, %rd10;
	@%p7 bra 	$L__BB0_4;
	ld.global.u32 	%r30, [%rd4];
	ld.global.u32 	%r31, [%rd5+-4];
	setp.le.s32 	%p8, %r30, %r31;
	@%p8 bra 	$L__BB0_15;
$L__BB0_4:
	setp.eq.s32 	%p9, %r8, %r19;
	setp.eq.s32 	%p10, %r7, 0;
	or.pred  	%p11, %p9, %p10;
	@%p11 bra 	$L__BB0_6;
	add.s32 	%r34, %r7, -1;
	mul.wide.u32 	%rd11, %r34, 4;
	add.s64 	%rd12, %rd3, %rd11;
	ld.global.u32 	%r32, [%rd12];
	ld.global.u32 	%r33, [%rd5];
	setp.gt.s32 	%p12, %r32, %r33;
	@%p12 bra 	$L__BB0_14;
$L__BB0_6:
	setp.lt.s32 	%p13, %r7, %r18;
	@%p13 bra 	$L__BB0_10;
	ld.global.u32 	%r38, [%rd5];
$L__BB0_8:
	mul.wide.s32 	%rd13, %r1, 4;
	add.s64 	%rd14, %rd1, %rd13;
	st.global.u32 	[%rd14], %r38;
$L__BB0_9:
	ret;
$L__BB0_10:
	setp.ne.s32 	%p14, %r8, %r19;
	@%p14 bra 	$L__BB0_12;
	ld.global.u32 	%r37, [%rd4];
	bra.uni 	$L__BB0_13;
$L__BB0_12:
	ld.global.u32 	%r37, [%rd4];
	ld.global.u32 	%r38, [%rd5];
	setp.gt.s32 	%p15, %r37, %r38;
	@%p15 bra 	$L__BB0_8;
$L__BB0_13:
	mul.wide.s32 	%rd15, %r1, 4;
	add.s64 	%rd16, %rd1, %rd15;
	st.global.u32 	[%rd16], %r37;
	bra.uni 	$L__BB0_9;
$L__BB0_14:
	add.s32 	%r35, %r8, 1;
	bra.uni 	$L__BB0_1;
$L__BB0_15:
	add.s32 	%r36, %r7, 1;
	bra.uni 	$L__BB0_1;

}


// ===== COMPILED SASS (sm_100) =====

	.target	sm_100

	.elftype	@"ET_EXEC"


//--------------------- .note.nv.tkinfo           --------------------------
	.section	.note.nv.tkinfo,"",@"SHT_NOTE"
	.sectionflags	@"SHF_NOTE_NV_TKINFO"
	.tkinfo
        /*0018*/ 	.word	0x00000002
        /*0030*/ 	.string	""
        /*0030*/ 	.string	"ptxas"
        /*0030*/ 	.string	"Cuda compilation tools, release 13.0, V13.0.88"
        /*0030*/ 	.string	"Build cuda_13.0.r13.0/compiler.36424714_0"
        /*0030*/ 	.string	"-arch sm_100 -m 64 "



//--------------------- .note.nv.cuinfo           --------------------------
	.section	.note.nv.cuinfo,"",@"SHT_NOTE"
	.sectionflags	@"SHF_NOTE_NV_CUINFO"
        /*0018*/ 	.short	0x0002
        /*001a*/ 	.short	0x0064
        /*001c*/ 	.short	0x0082
	.zero		2


//--------------------- .nv.info                  --------------------------
	.section	.nv.info,"",@"SHT_CUDA_INFO"
	.align	4


	//----- nvinfo : EIATTR_REGCOUNT
	.align		4
        /*0000*/ 	.byte	0x04, 0x2f
        /*0002*/ 	.short	(.L_1 - .L_0)
	.align		4
.L_0:
        /*0004*/ 	.word	index@(_Z19parallel_merge_pathPiS_S_ii)
        /*0008*/ 	.word	0x00000016


	//----- nvinfo : EIATTR_FRAME_SIZE
	.align		4
.L_1:
        /*000c*/ 	.byte	0x04, 0x11
        /*000e*/ 	.short	(.L_3 - .L_2)
	.align		4
.L_2:
        /*0010*/ 	.word	index@(_Z19parallel_merge_pathPiS_S_ii)
        /*0014*/ 	.word	0x00000000


	//----- nvinfo : EIATTR_MIN_STACK_SIZE
	.align		4
.L_3:
        /*0018*/ 	.byte	0x04, 0x12
        /*001a*/ 	.short	(.L_5 - .L_4)
	.align		4
.L_4:
        /*001c*/ 	.word	index@(_Z19parallel_merge_pathPiS_S_ii)
        /*0020*/ 	.word	0x00000000
.L_5:


//--------------------- .nv.compat                --------------------------
	.section	.nv.compat,"",@"SHT_CUDA_COMPAT_INFO"
	.align	4
        /*0000*/ 	.byte	0x02, 0x09, 0x00, 0x00, 0x02, 0x02, 0x01, 0x00, 0x02, 0x05, 0x05, 0x00, 0x03, 0x07, 0x01, 0x01
        /*0010*/ 	.byte	0x02, 0x03, 0x00, 0x00, 0x02, 0x06, 0x01, 0x00, 0x04, 0x0b, 0x08, 0x00, 0x09, 0x00, 0x00, 0x00
        /*0020*/ 	.byte	0x00, 0x00, 0x00, 0x00


//--------------------- .nv.info._Z19parallel_merge_pathPiS_S_ii --------------------------
	.section	.nv.info._Z19parallel_merge_pathPiS_S_ii,"",@"SHT_CUDA_INFO"
	.sectionflags	@""
	.align	4


	//----- nvinfo : EIATTR_CUDA_API_VERSION
	.align		4
        /*0000*/ 	.byte	0x04, 0x37
        /*0002*/ 	.short	(.L_7 - .L_6)
.L_6:
        /*0004*/ 	.word	0x00000082


	//----- nvinfo : EIATTR_KPARAM_INFO
	.align		4
.L_7:
        /*0008*/ 	.byte	0x04, 0x17
        /*000a*/ 	.short	(.L_9 - .L_8)
.L_8:
        /*000c*/ 	.word	0x00000000
        /*0010*/ 	.short	0x0004
        /*0012*/ 	.short	0x001c
        /*0014*/ 	.byte	0x00, 0xf0, 0x11, 0x00


	//----- nvinfo : EIATTR_KPARAM_INFO
	.align		4
.L_9:
        /*0018*/ 	.byte	0x04, 0x17
        /*001a*/ 	.short	(.L_11 - .L_10)
.L_10:
        /*001c*/ 	.word	0x00000000
        /*0020*/ 	.short	0x0003
        /*0022*/ 	.short	0x0018
        /*0024*/ 	.byte	0x00, 0xf0, 0x11, 0x00


	//----- nvinfo : EIATTR_KPARAM_INFO
	.align		4
.L_11:
        /*0028*/ 	.byte	0x04, 0x17
        /*002a*/ 	.short	(.L_13 - .L_12)
.L_12:
        /*002c*/ 	.word	0x00000000
        /*0030*/ 	.short	0x0002
        /*0032*/ 	.short	0x0010
        /*0034*/ 	.byte	0x00, 0xf5, 0x21, 0x00


	//----- nvinfo : EIATTR_KPARAM_INFO
	.align		4
.L_13:
        /*0038*/ 	.byte	0x04, 0x17
        /*003a*/ 	.short	(.L_15 - .L_14)
.L_14:
        /*003c*/ 	.word	0x00000000
        /*0040*/ 	.short	0x0001
        /*0042*/ 	.short	0x0008
        /*0044*/ 	.byte	0x00, 0xf5, 0x21, 0x00


	//----- nvinfo : EIATTR_KPARAM_INFO
	.align		4
.L_15:
        /*0048*/ 	.byte	0x04, 0x17
        /*004a*/ 	.short	(.L_17 - .L_16)
.L_16:
        /*004c*/ 	.word	0x00000000
        /*0050*/ 	.short	0x0000
        /*0052*/ 	.short	0x0000
        /*0054*/ 	.byte	0x00, 0xf5, 0x21, 0x00


	//----- nvinfo : EIATTR_SPARSE_MMA_MASK
	.align		4
.L_17:
        /*0058*/ 	.byte	0x03, 0x50
        /*005a*/ 	.short	0x0000


	//----- nvinfo : EIATTR_MAXREG_COUNT
	.align		4
        /*005c*/ 	.byte	0x03, 0x1b
        /*005e*/ 	.short	0x00ff


	//----- nvinfo : EIATTR_MERCURY_ISA_VERSION
	.align		4
        /*0060*/ 	.byte	0x03, 0x5f
        /*0062*/ 	.short	0x0101


	//----- nvinfo : EIATTR_VRC_CTA_INIT_COUNT
	.align		4
        /*0064*/ 	.byte	0x02, 0x4a
	.zero		1
	.zero		1


	//----- nvinfo : EIATTR_EXIT_INSTR_OFFSETS
	.align		4
        /*0068*/ 	.byte	0x04, 0x1c
        /*006a*/ 	.short	(.L_19 - .L_18)


	//   ....[0]....
.L_18:
        /*006c*/ 	.word	0x00000470


	//   ....[1]....
        /*0070*/ 	.word	0x000004c0


	//----- nvinfo : EIATTR_CRS_STACK_SIZE
	.align		4
.L_19:
        /*0074*/ 	.byte	0x04, 0x1e
        /*0076*/ 	.short	(.L_21 - .L_20)
.L_20:
        /*0078*/ 	.word	0x00000000


	//----- nvinfo : EIATTR_CBANK_PARAM_SIZE
	.align		4
.L_21:
        /*007c*/ 	.byte	0x03, 0x19
        /*007e*/ 	.short	0x0020


	//----- nvinfo : EIATTR_PARAM_CBANK
	.align		4
        /*0080*/ 	.byte	0x04, 0x0a
        /*0082*/ 	.short	(.L_23 - .L_22)
	.align		4
.L_22:
        /*0084*/ 	.word	index@(.nv.constant0._Z19parallel_merge_pathPiS_S_ii)
        /*0088*/ 	.short	0x0380
        /*008a*/ 	.short	0x0020


	//----- nvinfo : EIATTR_SW_WAR
	.align		4
.L_23:
        /*008c*/ 	.byte	0x04, 0x36
        /*008e*/ 	.short	(.L_25 - .L_24)
.L_24:
        /*0090*/ 	.word	0x00000008
.L_25:


//--------------------- .nv.callgraph             --------------------------
	.section	.nv.callgraph,"",@"SHT_CUDA_CALLGRAPH"
	.align	4
	.sectionentsize	8
	.align		4
        /*0000*/ 	.word	0x00000000
	.align		4
        /*0004*/ 	.word	0xffffffff
	.align		4
        /*0008*/ 	.word	0x00000000
	.align		4
        /*000c*/ 	.word	0xfffffffe
	.align		4
        /*0010*/ 	.word	0x00000000
	.align		4
        /*0014*/ 	.word	0xfffffffd
	.align		4
        /*0018*/ 	.word	0x00000000
	.align		4
        /*001c*/ 	.word	0xfffffffc


//--------------------- .text._Z19parallel_merge_pathPiS_S_ii --------------------------
	.section	.text._Z19parallel_merge_pathPiS_S_ii,"ax",@progbits
	.align	128
        .global         _Z19parallel_merge_pathPiS_S_ii
        .type           _Z19parallel_merge_pathPiS_S_ii,@function
        .size           _Z19parallel_merge_pathPiS_S_ii,(.L_x_14 - _Z19parallel_merge_pathPiS_S_ii)
        .other          _Z19parallel_merge_pathPiS_S_ii,@"STO_CUDA_ENTRY STV_DEFAULT"
_Z19parallel_merge_pathPiS_S_ii:
.text._Z19parallel_merge_pathPiS_S_ii:
[----:B------:R-:W-:Y:S01]  /*0000*/  LDC R1, c[0x0][0x37c] ;  /* 0x0000df00ff017b82 */ /* 0x000fe20000000800 */
[----:B------:R-:W0:Y:S07]  /*0010*/  S2R R0, SR_TID.X ;  /* 0x0000000000007919 */ /* 0x000e2e0000002100 */
[----:B------:R-:W0:Y:S01]  /*0020*/  S2UR UR4, SR_CTAID.X ;  /* 0x00000000000479c3 */ /* 0x000e220000002500 */
[----:B------:R-:W1:Y:S01]  /*0030*/  LDCU UR6, c[0x0][0x398] ;  /* 0x00007300ff0677ac */ /* 0x000e620008000800 */
[----:B------:R-:W-:Y:S06]  /*0040*/  BSSY.RECONVERGENT B1, `(.L_x_0) ;  /* 0x0000031000017945 */ /* 0x000fec0003800200 */
[----:B------:R-:W0:Y:S08]  /*0050*/  LDC R7, c[0x0][0x360] ;  /* 0x0000d800ff077b82 */ /* 0x000e300000000800 */
[----:B------:R-:W2:Y:S08]  /*0060*/  LDC R10, c[0x0][0x398] ;  /* 0x0000e600ff0a7b82 */ /* 0x000eb00000000800 */
[----:B------:R-:W3:Y:S08]  /*0070*/  LDC R11, c[0x0][0x39c] ;  /* 0x0000e700ff0b7b82 */ /* 0x000ef00000000800 */
[----:B------:R-:W4:Y:S01]  /*0080*/  LDC.64 R2, c[0x0][0x380] ;  /* 0x0000e000ff027b82 */ /* 0x000f220000000a00 */
[----:B0-----:R-:W-:Y:S01]  /*0090*/  IMAD R0, R7, UR4, R0 ;  /* 0x0000000407007c24 */ /* 0x001fe2000f8e0200 */
[----:B------:R-:W0:Y:S03]  /*00a0*/  LDCU.64 UR4, c[0x0][0x358] ;  /* 0x00006b00ff0477ac */ /* 0x000e260008000a00 */
[C---:B-1----:R-:W-:Y:S01]  /*00b0*/  VIADD R6, R0.reuse, -UR6 ;  /* 0x8000000600067c36 */ /* 0x042fe20008000000 */
[----:B------:R-:W-:-:S02]  /*00c0*/  ISETP.GT.AND P0, PT, R0, UR6, PT ;  /* 0x0000000600007c0c */ /* 0x000fc4000bf04270 */
[----:B------:R-:W1:Y:S01]  /*00d0*/  LDC.64 R4, c[0x0][0x388] ;  /* 0x0000e200ff047b82 */ /* 0x000e620000000a00 */
[----:B------:R-:W-:Y:S02]  /*00e0*/  VIMNMX R15, PT, PT, R0, UR6, PT ;  /* 0x00000006000f7c48 */ /* 0x000fe4000bfe0100 */
[----:B------:R-:W-:-:S05]  /*00f0*/  SEL R14, R6, RZ, P0 ;  /* 0x000000ff060e7207 */ /* 0x000fca0000000000 */
[----:B--2---:R-:W-:-:S07]  /*0100*/  IMAD.MOV.U32 R16, RZ, RZ, R14 ;  /* 0x000000ffff107224 */ /* 0x004fce00078e000e */
.L_x_7:
[----:B------:R-:W-:Y:S01]  /*0110*/  BSSY.RECONVERGENT B2, `(.L_x_1) ;  /* 0x0000019000027945 */ /* 0x000fe20003800200 */
.L_x_5:
[----:B------:R-:W-:Y:S01]  /*0120*/  IMAD.IADD R6, R15, 0x1, -R16 ;  /* 0x000000010f067824 */ /* 0x000fe200078e0a10 */
[----:B------:R-:W-:Y:S04]  /*0130*/  BSSY.RELIABLE B0, `(.L_x_2) ;  /* 0x0000014000007945 */ /* 0x000fe80003800100 */
[----:B------:R-:W-:-:S04]  /*0140*/  IABS R6, R6 ;  /* 0x0000000600067213 */ /* 0x000fc80000000000 */
[----:B------:R-:W-:-:S04]  /*0150*/  LEA.HI R6, R6, R6, RZ, 0x1 ;  /* 0x0000000606067211 */ /* 0x000fc800078f08ff */
[----:B------:R-:W-:-:S05]  /*0160*/  SHF.R.S32.HI R6, RZ, 0x1, R6 ;  /* 0x00000001ff067819 */ /* 0x000fca0000011406 */
[--C-:B------:R-:W-:Y:S02]  /*0170*/  IMAD.IADD R18, R14, 0x1, R6.reuse ;  /* 0x000000010e127824 */ /* 0x100fe400078e0206 */
[----:B------:R-:W-:-:S03]  /*0180*/  IMAD.IADD R19, R15, 0x1, -R6 ;  /* 0x000000010f137824 */ /* 0x000fc600078e0a06 */
[----:B---3--:R-:W-:-:S04]  /*0190*/  ISETP.GT.AND P0, PT, R18, R11, PT ;  /* 0x0000000b1200720c */ /* 0x008fc80003f04270 */
[----:B------:R-:W-:-:S13]  /*01a0*/  ISETP.LT.OR P0, PT, R19, RZ, P0 ;  /* 0x000000ff1300720c */ /* 0x000fda0000701670 */
[----:B------:R-:W-:Y:S05]  /*01b0*/  @P0 BRA `(.L_x_3) ;  /* 0x00000000002c0947 */ /* 0x000fea0003800000 */
[----:B------:R-:W-:Y:S01]  /*01c0*/  ISETP.NE.AND P0, PT, R18, RZ, PT ;  /* 0x000000ff1200720c */ /* 0x000fe20003f05270 */
[----:B----4-:R-:W-:-:S03]  /*01d0*/  IMAD.WIDE.U32 R8, R19, 0x4, R2 ;  /* 0x0000000413087825 */ /* 0x010fc600078e0002 */
[----:B------:R-:W-:Y:S01]  /*01e0*/  ISETP.EQ.OR P0, PT, R19, R10, !P0 ;  /* 0x0000000a1300720c */ /* 0x000fe20004702670 */
[----:B-1----:R-:W-:-:S12]  /*01f0*/  IMAD.WIDE R6, R18, 0x4, R4 ;  /* 0x0000000412067825 */ /* 0x002fd800078e0204 */
[----:B------:R-:W-:Y:S05]  /*0200*/  @P0 BREAK.RELIABLE B0 ;  /* 0x0000000000000942 */ /* 0x000fea0003800100 */
[----:B------:R-:W-:Y:S05]  /*0210*/  @P0 BRA `(.L_x_4) ;  /* 0x0000000000200947 */ /* 0x000fea0003800000 */
[----:B0-----:R-:W2:Y:S04]  /*0220*/  LDG.E R12, desc[UR4][R8.64] ;  /* 0x00000004080c7981 */ /* 0x001ea8000c1e1900 */
[----:B------:R-:W2:Y:S02]  /*0230*/  LDG.E R13, desc[UR4][R6.64+-0x4] ;  /* 0xfffffc04060d7981 */ /* 0x000ea4000c1e1900 */
[----:B--2---:R-:W-:-:S13]  /*0240*/  ISETP.GT.AND P0, PT, R12, R13, PT ;  /* 0x0000000d0c00720c */ /* 0x004fda0003f04270 */
[----:B------:R-:W-:Y:S05]  /*0250*/  @P0 BREAK.RELIABLE B0 ;  /* 0x0000000000000942 */ /* 0x000fea0003800100 */
[----:B------:R-:W-:Y:S05]  /*0260*/  @P0 BRA `(.L_x_4) ;  /* 0x00000000000c0947 */ /* 0x000fea0003800000 */
.L_x_3:
[----:B0-----:R-:W-:Y:S05]  /*0270*/  BSYNC.RELIABLE B0 ;  /* 0x0000000000007941 */ /* 0x001fea0003800100 */
.L_x_2:
[----:B------:R-:W-:Y:S01]  /*0280*/  VIADD R16, R19, 0x1 ;  /* 0x0000000113107836 */ /* 0x000fe20000000000 */
[----:B------:R-:W-:Y:S06]  /*0290*/  BRA `(.L_x_5) ;  /* 0xfffffffc00a07947 */ /* 0x000fec000383ffff */
.L_x_4:
[----:B0-----:R-:W-:Y:S05]  /*02a0*/  BSYNC.RECONVERGENT B2 ;  /* 0x0000000000027941 */ /* 0x001fea0003800200 */
.L_x_1:
[----:B------:R-:W-:-:S04]  /*02b0*/  ISETP.NE.AND P0, PT, R19, RZ, PT ;  /* 0x000000ff1300720c */ /* 0x000fc80003f05270 */
[----:B------:R-:W-:-:S13]  /*02c0*/  ISETP.EQ.OR P0, PT, R18, R11, !P0 ;  /* 0x0000000b1200720c */ /* 0x000fda0004702670 */
[----:B------:R-:W-:Y:S05]  /*02d0*/  @P0 BRA `(.L_x_6) ;  /* 0x00000000001c0947 */ /* 0x000fea0003800000 */
[----:B------:R-:W-:Y:S01]  /*02e0*/  VIADD R15, R19, 0xffffffff ;  /* 0xffffffff130f7836 */ /* 0x000fe20000000000 */
[----:B------:R-:W2:Y:S03]  /*02f0*/  LDG.E R17, desc[UR4][R6.64] ;  /* 0x0000000406117981 */ /* 0x000ea6000c1e1900 */
[----:B------:R-:W-:-:S06]  /*0300*/  IMAD.WIDE.U32 R12, R15, 0x4, R2 ;  /* 0x000000040f0c7825 */ /* 0x000fcc00078e0002 */
[----:B------:R-:W2:Y:S02]  /*0310*/  LDG.E R12, desc[UR4][R12.64] ;  /* 0x000000040c0c7981 */ /* 0x000ea4000c1e1900 */
[----:B--2---:R-:W-:-:S13]  /*0320*/  ISETP.GT.AND P0, PT, R12, R17, PT ;  /* 0x000000110c00720c */ /* 0x004fda0003f04270 */
[----:B------:R-:W-:Y:S01]  /*0330*/  @P0 VIADD R14, R18, 0x1 ;  /* 0x00000001120e0836 */ /* 0x000fe20000000000 */
[----:B------:R-:W-:Y:S06]  /*0340*/  @P0 BRA `(.L_x_7) ;  /* 0xfffffffc00700947 */ /* 0x000fec000383ffff */
.L_x_6:
[----:B------:R-:W-:Y:S05]  /*0350*/  BSYNC.RECONVERGENT B1 ;  /* 0x0000000000017941 */ /* 0x000fea0003800200 */
.L_x_0:
[----:B------:R-:W-:Y:S05]  /*0360*/  WARPSYNC.ALL ;  /* 0x0000000000007948 */ /* 0x000fea0003800000 */
[----:B------:R-:W-:Y:S01]  /*0370*/  ISETP.GE.AND P0, PT, R19, R10, PT ;  /* 0x0000000a1300720c */ /* 0x000fe20003f06270 */
[----:B------:R-:W-:-:S12]  /*0380*/  BSSY.RECONVERGENT B1, `(.L_x_8) ;  /* 0x0000010000017945 */ /* 0x000fd80003800200 */
[----:B------:R-:W-:Y:S05]  /*0390*/  @!P0 BRA `(.L_x_9) ;  /* 0x0000000000088947 */ /* 0x000fea0003800000 */
[----:B------:R0:W5:Y:S01]  /*03a0*/  LDG.E R7, desc[UR4][R6.64] ;  /* 0x0000000406077981 */ /* 0x000162000c1e1900 */
[----:B------:R-:W-:Y:S05]  /*03b0*/  BRA `(.L_x_10) ;  /* 0x0000000000307947 */ /* 0x000fea0003800000 */
.L_x_9:
[----:B------:R-:W-:-:S13]  /*03c0*/  ISETP.NE.AND P0, PT, R18, R11, PT ;  /* 0x0000000b1200720c */ /* 0x000fda0003f05270 */
[----:B------:R-:W-:Y:S05]  /*03d0*/  @P0 BRA `(.L_x_11) ;  /* 0x0000000000080947 */ /* 0x000fea0003800000 */
[----:B------:R0:W5:Y:S01]  /*03e0*/  LDG.E R9, desc[UR4][R8.64] ;  /* 0x0000000408097981 */ /* 0x000162000c1e1900 */
[----:B------:R-:W-:Y:S05]  /*03f0*/  BRA `(.L_x_12) ;  /* 0x0000000000107947 */ /* 0x000fea0003800000 */
.L_x_11:
[----:B------:R-:W2:Y:S04]  /*0400*/  LDG.E R9, desc[UR4][R8.64] ;  /* 0x0000000408097981 */ /* 0x000ea8000c1e1900 */
[----:B------:R-:W2:Y:S02]  /*0410*/  LDG.E R7, desc[UR4][R6.64] ;  /* 0x0000000406077981 */ /* 0x000ea4000c1e1900 */
[----:B--2---:R-:W-:-:S13]  /*0420*/  ISETP.GT.AND P0, PT, R9, R7, PT ;  /* 0x000000070900720c */ /* 0x004fda0003f04270 */
[----:B------:R-:W-:Y:S05]  /*0430*/  @P0 BRA `(.L_x_10) ;  /* 0x0000000000100947 */ /* 0x000fea0003800000 */
.L_x_12:
[----:B------:R-:W1:Y:S02]  /*0440*/  LDC.64 R2, c[0x0][0x390] ;  /* 0x0000e400ff027b82 */ /* 0x000e640000000a00 */
[----:B-1----:R-:W-:-:S05]  /*0450*/  IMAD.WIDE R2, R0, 0x4, R2 ;  /* 0x0000000400027825 */ /* 0x002fca00078e0202 */
[----:B-----5:R-:W-:Y:S01]  /*0460*/  STG.E desc[UR4][R2.64], R9 ;  /* 0x0000000902007986 */ /* 0x020fe2000c101904 */
[----:B------:R-:W-:Y:S05]  /*0470*/  EXIT ;  /* 0x000000000000794d */ /* 0x000fea0003800000 */
.L_x_10:
[----:B------:R-:W-:Y:S05]  /*0480*/  BSYNC.RECONVERGENT B1 ;  /* 0x0000000000017941 */ /* 0x000fea0003800200 */
.L_x_8:
[----:B------:R-:W1:Y:S02]  /*0490*/  LDC.64 R2, c[0x0][0x390] ;  /* 0x0000e400ff027b82 */ /* 0x000e640000000a00 */
[----:B-1----:R-:W-:-:S05]  /*04a0*/  IMAD.WIDE R2, R0, 0x4, R2 ;  /* 0x0000000400027825 */ /* 0x002fca00078e0202 */
[----:B-----5:R-:W-:Y:S01]  /*04b0*/  STG.E desc[UR4][R2.64], R7 ;  /* 0x0000000702007986 */ /* 0x020fe2000c101904 */
[----:B------:R-:W-:Y:S05]  /*04c0*/  EXIT ;  /* 0x000000000000794d */ /* 0x000fea0003800000 */
.L_x_13:
[----:B------:R-:W-:-:S00]  /*04d0*/  BRA `(.L_x_13) ;  /* 0xfffffffc00fc7947 */ /* 0x000fc0000383ffff */
[----:B------:R-:W-:-:S00]  /*04e0*/  NOP ;  /* 0x0000000000007918 */ /* 0x000fc00000000000 */
        /* <DEDUP_REMOVED lines=9> */
.L_x_14:


//--------------------- .nv.shared.reserved.0     --------------------------
	.section	.nv.shared.reserved.0,"aw",@nobits
	.weak		__nv_reservedSMEM_offset_0_alias
	.size		__nv_reservedSMEM_offset_0_alias, 0, 64
	.other		__nv_reservedSMEM_offset_0_alias,@"STO_CUDA_RESERVED_SHARED STV_DEFAULT"
__nv_reservedSMEM_offset_0_alias:
	.zero		0
	.zero		64


//--------------------- .nv.constant0._Z19parallel_merge_pathPiS_S_ii --------------------------
	.section	.nv.constant0._Z19parallel_merge_pathPiS_S_ii,"a",@progbits
	.sectionflags	@""
	.align	4
.nv.constant0._Z19parallel_merge_pathPiS_S_ii:
	.zero		928


//--------------------- SYMBOLS --------------------------

	.type		.nv.reservedSmem.offset0,@object
	.size		.nv.reservedSmem.offset0,0x4
